//
// Generated by NVIDIA NVVM Compiler
// Compiler built on Thu Mar 13 19:31:35 2014 (1394735495)
// Cuda compilation tools, release 6.0, V6.0.1
//

.version 4.0
.target sm_30
.address_size 64


.visible .entry copypadmul2(
	.param .u64 copypadmul2_param_0,
	.param .u32 copypadmul2_param_1,
	.param .u32 copypadmul2_param_2,
	.param .u32 copypadmul2_param_3,
	.param .u64 copypadmul2_param_4,
	.param .u32 copypadmul2_param_5,
	.param .u32 copypadmul2_param_6,
	.param .u32 copypadmul2_param_7,
	.param .u64 copypadmul2_param_8,
	.param .f32 copypadmul2_param_9,
	.param .u64 copypadmul2_param_10
)
{
	.reg .pred 	%p<8>;
	.reg .s32 	%r<22>;
	.reg .f32 	%f<15>;
	.reg .s64 	%rd<17>;
	.reg .f64 	%fd<3>;


	ld.param.u64 	%rd1, [copypadmul2_param_0];
	ld.param.u32 	%r5, [copypadmul2_param_1];
	ld.param.u32 	%r6, [copypadmul2_param_2];
	ld.param.u64 	%rd2, [copypadmul2_param_4];
	ld.param.u32 	%r7, [copypadmul2_param_5];
	ld.param.u32 	%r8, [copypadmul2_param_6];
	ld.param.u32 	%r9, [copypadmul2_param_7];
	ld.param.u64 	%rd3, [copypadmul2_param_8];
	ld.param.f32 	%f13, [copypadmul2_param_9];
	ld.param.u64 	%rd4, [copypadmul2_param_10];
	mov.u32 	%r10, %ntid.x;
	mov.u32 	%r11, %ctaid.x;
	mov.u32 	%r12, %tid.x;
	mad.lo.s32 	%r1, %r10, %r11, %r12;
	mov.u32 	%r13, %ntid.y;
	mov.u32 	%r14, %ctaid.y;
	mov.u32 	%r15, %tid.y;
	mad.lo.s32 	%r2, %r13, %r14, %r15;
	mov.u32 	%r16, %ntid.z;
	mov.u32 	%r17, %ctaid.z;
	mov.u32 	%r18, %tid.z;
	mad.lo.s32 	%r3, %r16, %r17, %r18;
	setp.lt.s32	%p1, %r1, %r7;
	setp.lt.s32	%p2, %r2, %r8;
	and.pred  	%p3, %p1, %p2;
	setp.lt.s32	%p4, %r3, %r9;
	and.pred  	%p5, %p3, %p4;
	@!%p5 bra 	BB0_7;
	bra.uni 	BB0_1;

BB0_1:
	mad.lo.s32 	%r19, %r3, %r8, %r2;
	mad.lo.s32 	%r4, %r19, %r7, %r1;
	setp.eq.s64	%p6, %rd3, 0;
	@%p6 bra 	BB0_3;

	cvta.to.global.u64 	%rd5, %rd3;
	mul.wide.s32 	%rd6, %r4, 4;
	add.s64 	%rd7, %rd5, %rd6;
	ld.global.f32 	%f6, [%rd7];
	mul.f32 	%f13, %f6, %f13;

BB0_3:
	setp.ne.s64	%p7, %rd4, 0;
	@%p7 bra 	BB0_5;

	mov.f32 	%f14, 0f3F800000;
	bra.uni 	BB0_6;

BB0_5:
	cvta.to.global.u64 	%rd8, %rd4;
	mul.wide.s32 	%rd9, %r4, 4;
	add.s64 	%rd10, %rd8, %rd9;
	ld.global.f32 	%f7, [%rd10];
	mul.f32 	%f14, %f7, 0f3F800000;

BB0_6:
	cvta.to.global.u64 	%rd11, %rd1;
	cvta.to.global.u64 	%rd12, %rd2;
	cvt.f64.f32	%fd1, %f13;
	mul.f64 	%fd2, %fd1, 0d3EB515370F99F6CB;
	cvt.rn.f32.f64	%f9, %fd2;
	mul.wide.s32 	%rd13, %r4, 4;
	add.s64 	%rd14, %rd12, %rd13;
	ld.global.f32 	%f10, [%rd14];
	mul.f32 	%f11, %f9, %f14;
	mul.f32 	%f12, %f11, %f10;
	mad.lo.s32 	%r20, %r3, %r6, %r2;
	mad.lo.s32 	%r21, %r20, %r5, %r1;
	mul.wide.s32 	%rd15, %r21, 4;
	add.s64 	%rd16, %rd11, %rd15;
	st.global.f32 	[%rd16], %f12;

BB0_7:
	ret;
}




// ===== COMPILED SASS (sm_100) =====

	.target	sm_100

	.elftype	@"ET_EXEC"


//--------------------- .note.nv.tkinfo           --------------------------
	.section	.note.nv.tkinfo,"",@"SHT_NOTE"
	.sectionflags	@"SHF_NOTE_NV_TKINFO"
	.tkinfo
        /*0018*/ 	.word	0x00000002
        /*0030*/ 	.string	""
        /*0030*/ 	.string	"ptxas"
        /*0030*/ 	.string	"Cuda compilation tools, release 13.0, V13.0.88"
        /*0030*/ 	.string	"Build cuda_13.0.r13.0/compiler.36424714_0"
        /*0030*/ 	.string	"-arch sm_100 "



//--------------------- .note.nv.cuinfo           --------------------------
	.section	.note.nv.cuinfo,"",@"SHT_NOTE"
	.sectionflags	@"SHF_NOTE_NV_CUINFO"
        /*0018*/ 	.short	0x0002
        /*001a*/ 	.short	0x001e
        /*001c*/ 	.short	0x0082
	.zero		2


//--------------------- .nv.info                  --------------------------
	.section	.nv.info,"",@"SHT_CUDA_INFO"
	.align	4


	//----- nvinfo : EIATTR_REGCOUNT
	.align		4
        /*0000*/ 	.byte	0x04, 0x2f
        /*0002*/ 	.short	(.L_1 - .L_0)
	.align		4
.L_0:
        /*0004*/ 	.word	index@(copypadmul2)
        /*0008*/ 	.word	0x00000010


	//----- nvinfo : EIATTR_FRAME_SIZE
	.align		4
.L_1:
        /*000c*/ 	.byte	0x04, 0x11
        /*000e*/ 	.short	(.L_3 - .L_2)
	.align		4
.L_2:
        /*0010*/ 	.word	index@(copypadmul2)
        /*0014*/ 	.word	0x00000000


	//----- nvinfo : EIATTR_MIN_STACK_SIZE
	.align		4
.L_3:
        /*0018*/ 	.byte	0x04, 0x12
        /*001a*/ 	.short	(.L_5 - .L_4)
	.align		4
.L_4:
        /*001c*/ 	.word	index@(copypadmul2)
        /*0020*/ 	.word	0x00000000
.L_5:


//--------------------- .nv.compat                --------------------------
	.section	.nv.compat,"",@"SHT_CUDA_COMPAT_INFO"
	.align	4
        /*0000*/ 	.byte	0x02, 0x09, 0x00, 0x00, 0x02, 0x02, 0x01, 0x00, 0x02, 0x05, 0x05, 0x00, 0x03, 0x07, 0x01, 0x01
        /*0010*/ 	.byte	0x02, 0x03, 0x00, 0x00, 0x02, 0x06, 0x01, 0x00, 0x04, 0x0b, 0x08, 0x00, 0x01, 0x00, 0x00, 0x00
        /*0020*/ 	.byte	0x00, 0x00, 0x00, 0x00


//--------------------- .nv.info.copypadmul2      --------------------------
	.section	.nv.info.copypadmul2,"",@"SHT_CUDA_INFO"
	.sectionflags	@""
	.align	4


	//----- nvinfo : EIATTR_CUDA_API_VERSION
	.align		4
        /*0000*/ 	.byte	0x04, 0x37
        /*0002*/ 	.short	(.L_7 - .L_6)
.L_6:
        /*0004*/ 	.word	0x00000082


	//----- nvinfo : EIATTR_KPARAM_INFO
	.align		4
.L_7:
        /*0008*/ 	.byte	0x04, 0x17
        /*000a*/ 	.short	(.L_9 - .L_8)
.L_8:
        /*000c*/ 	.word	0x00000000
        /*0010*/ 	.short	0x000a
        /*0012*/ 	.short	0x0040
        /*0014*/ 	.byte	0x00, 0xf0, 0x21, 0x00


	//----- nvinfo : EIATTR_KPARAM_INFO
	.align		4
.L_9:
        /*0018*/ 	.byte	0x04, 0x17
        /*001a*/ 	.short	(.L_11 - .L_10)
.L_10:
        /*001c*/ 	.word	0x00000000
        /*0020*/ 	.short	0x0009
        /*0022*/ 	.short	0x0038
        /*0024*/ 	.byte	0x00, 0xf0, 0x11, 0x00


	//----- nvinfo : EIATTR_KPARAM_INFO
	.align		4
.L_11:
        /*0028*/ 	.byte	0x04, 0x17
        /*002a*/ 	.short	(.L_13 - .L_12)
.L_12:
        /*002c*/ 	.word	0x00000000
        /*0030*/ 	.short	0x0008
        /*0032*/ 	.short	0x0030
        /*0034*/ 	.byte	0x00, 0xf0, 0x21, 0x00


	//----- nvinfo : EIATTR_KPARAM_INFO
	.align		4
.L_13:
        /*0038*/ 	.byte	0x04, 0x17
        /*003a*/ 	.short	(.L_15 - .L_14)
.L_14:
        /*003c*/ 	.word	0x00000000
        /*0040*/ 	.short	0x0007
        /*0042*/ 	.short	0x0028
        /*0044*/ 	.byte	0x00, 0xf0, 0x11, 0x00


	//----- nvinfo : EIATTR_KPARAM_INFO
	.align		4
.L_15:
        /*0048*/ 	.byte	0x04, 0x17
        /*004a*/ 	.short	(.L_17 - .L_16)
.L_16:
        /*004c*/ 	.word	0x00000000
        /*0050*/ 	.short	0x0006
        /*0052*/ 	.short	0x0024
        /*0054*/ 	.byte	0x00, 0xf0, 0x11, 0x00


	//----- nvinfo : EIATTR_KPARAM_INFO
	.align		4
.L_17:
        /*0058*/ 	.byte	0x04, 0x17
        /*005a*/ 	.short	(.L_19 - .L_18)
.L_18:
        /*005c*/ 	.word	0x00000000
        /*0060*/ 	.short	0x0005
        /*0062*/ 	.short	0x0020
        /*0064*/ 	.byte	0x00, 0xf0, 0x11, 0x00


	//----- nvinfo : EIATTR_KPARAM_INFO
	.align		4
.L_19:
        /*0068*/ 	.byte	0x04, 0x17
        /*006a*/ 	.short	(.L_21 - .L_20)
.L_20:
        /*006c*/ 	.word	0x00000000
        /*0070*/ 	.short	0x0004
        /*0072*/ 	.short	0x0018
        /*0074*/ 	.byte	0x00, 0xf0, 0x21, 0x00


	//----- nvinfo : EIATTR_KPARAM_INFO
	.align		4
.L_21:
        /*0078*/ 	.byte	0x04, 0x17
        /*007a*/ 	.short	(.L_23 - .L_22)
.L_22:
        /*007c*/ 	.word	0x00000000
        /*0080*/ 	.short	0x0003
        /*0082*/ 	.short	0x0010
        /*0084*/ 	.byte	0x00, 0xf0, 0x11, 0x00


	//----- nvinfo : EIATTR_KPARAM_INFO
	.align		4
.L_23:
        /*0088*/ 	.byte	0x04, 0x17
        /*008a*/ 	.short	(.L_25 - .L_24)
.L_24:
        /*008c*/ 	.word	0x00000000
        /*0090*/ 	.short	0x0002
        /*0092*/ 	.short	0x000c
        /*0094*/ 	.byte	0x00, 0xf0, 0x11, 0x00


	//----- nvinfo : EIATTR_KPARAM_INFO
	.align		4
.L_25:
        /*0098*/ 	.byte	0x04, 0x17
        /*009a*/ 	.short	(.L_27 - .L_26)
.L_26:
        /*009c*/ 	.word	0x00000000
        /*00a0*/ 	.short	0x0001
        /*00a2*/ 	.short	0x0008
        /*00a4*/ 	.byte	0x00, 0xf0, 0x11, 0x00


	//----- nvinfo : EIATTR_KPARAM_INFO
	.align		4
.L_27:
        /*00a8*/ 	.byte	0x04, 0x17
        /*00aa*/ 	.short	(.L_29 - .L_28)
.L_28:
        /*00ac*/ 	.word	0x00000000
        /*00b0*/ 	.short	0x0000
        /*00b2*/ 	.short	0x0000
        /*00b4*/ 	.byte	0x00, 0xf0, 0x21, 0x00


	//----- nvinfo : EIATTR_SPARSE_MMA_MASK
	.align		4
.L_29:
        /*00b8*/ 	.byte	0x03, 0x50
        /*00ba*/ 	.short	0x0000


	//----- nvinfo : EIATTR_MAXREG_COUNT
	.align		4
        /*00bc*/ 	.byte	0x03, 0x1b
        /*00be*/ 	.short	0x00ff


	//----- nvinfo : EIATTR_MERCURY_ISA_VERSION
	.align		4
        /*00c0*/ 	.byte	0x03, 0x5f
        /*00c2*/ 	.short	0x0101


	//----- nvinfo : EIATTR_VRC_CTA_INIT_COUNT
	.align		4
        /*00c4*/ 	.byte	0x02, 0x4a
	.zero		1
	.zero		1


	//----- nvinfo : EIATTR_EXIT_INSTR_OFFSETS
	.align		4
        /*00c8*/ 	.byte	0x04, 0x1c
        /*00ca*/ 	.short	(.L_31 - .L_30)


	//   ....[0]....
.L_30:
        /*00cc*/ 	.word	0x00000120


	//   ....[1]....
        /*00d0*/ 	.word	0x00000370


	//----- nvinfo : EIATTR_CBANK_PARAM_SIZE
	.align		4
.L_31:
        /*00d4*/ 	.byte	0x03, 0x19
        /*00d6*/ 	.short	0x0048


	//----- nvinfo : EIATTR_PARAM_CBANK
	.align		4
        /*00d8*/ 	.byte	0x04, 0x0a
        /*00da*/ 	.short	(.L_33 - .L_32)
	.align		4
.L_32:
        /*00dc*/ 	.word	index@(.nv.constant0.copypadmul2)
        /*00e0*/ 	.short	0x0380
        /*00e2*/ 	.short	0x0048


	//----- nvinfo : EIATTR_SW_WAR
	.align		4
.L_33:
        /*00e4*/ 	.byte	0x04, 0x36
        /*00e6*/ 	.short	(.L_35 - .L_34)
.L_34:
        /*00e8*/ 	.word	0x00000008
.L_35:


//--------------------- .nv.callgraph             --------------------------
	.section	.nv.callgraph,"",@"SHT_CUDA_CALLGRAPH"
	.align	4
	.sectionentsize	8
	.align		4
        /*0000*/ 	.word	0x00000000
	.align		4
        /*0004*/ 	.word	0xffffffff
	.align		4
        /*0008*/ 	.word	0x00000000
	.align		4
        /*000c*/ 	.word	0xfffffffe
	.align		4
        /*0010*/ 	.word	0x00000000
	.align		4
        /*0014*/ 	.word	0xfffffffd
	.align		4
        /*0018*/ 	.word	0x00000000
	.align		4
        /*001c*/ 	.word	0xfffffffc


//--------------------- .text.copypadmul2         --------------------------
	.section	.text.copypadmul2,"ax",@progbits
	.align	128
        .global         copypadmul2
        .type           copypadmul2,@function
        .size           copypadmul2,(.L_x_1 - copypadmul2)
        .other          copypadmul2,@"STO_CUDA_ENTRY STV_DEFAULT"
copypadmul2:
.text.copypadmul2:
[----:B------:R-:W-:Y:S01]  /*0000*/  LDC R1, c[0x0][0x37c] ;  /* 0x0000df00ff017b82 */ /* 0x000fe20000000800 */
[----:B------:R-:W0:Y:S01]  /*0010*/  S2R R0, SR_CTAID.Y ;  /* 0x0000000000007919 */ /* 0x000e220000002600 */
[----:B------:R-:W1:Y:S01]  /*0020*/  LDCU UR4, c[0x0][0x360] ;  /* 0x00006c00ff0477ac */ /* 0x000e620008000800 */
[----:B------:R-:W0:Y:S01]  /*0030*/  S2R R5, SR_TID.Y ;  /* 0x0000000000057919 */ /* 0x000e220000002200 */
[----:B------:R-:W0:Y:S01]  /*0040*/  LDCU UR5, c[0x0][0x364] ;  /* 0x00006c80ff0577ac */ /* 0x000e220008000800 */
[----:B------:R-:W1:Y:S01]  /*0050*/  S2R R2, SR_CTAID.X ;  /* 0x0000000000027919 */ /* 0x000e620000002500 */
[----:B------:R-:W2:Y:S01]  /*0060*/  LDCU.64 UR8, c[0x0][0x3a0] ;  /* 0x00007400ff0877ac */ /* 0x000ea20008000a00 */
[----:B------:R-:W1:Y:S01]  /*0070*/  S2R R3, SR_TID.X ;  /* 0x0000000000037919 */ /* 0x000e620000002100 */
[----:B------:R-:W3:Y:S01]  /*0080*/  LDCU UR6, c[0x0][0x368] ;  /* 0x00006d00ff0677ac */ /* 0x000ee20008000800 */
[----:B------:R-:W3:Y:S01]  /*0090*/  S2R R4, SR_CTAID.Z ;  /* 0x0000000000047919 */ /* 0x000ee20000002700 */
[----:B------:R-:W4:Y:S01]  /*00a0*/  LDCU UR7, c[0x0][0x3a8] ;  /* 0x00007500ff0777ac */ /* 0x000f220008000800 */
[----:B------:R-:W3:Y:S01]  /*00b0*/  S2R R7, SR_TID.Z ;  /* 0x0000000000077919 */ /* 0x000ee20000002300 */
[----:B0-----:R-:W-:-:S05]  /*00c0*/  IMAD R0, R0, UR5, R5 ;  /* 0x0000000500007c24 */ /* 0x001fca000f8e0205 */
[----:B--2---:R-:W-:Y:S01]  /*00d0*/  ISETP.GE.AND P0, PT, R0, UR9, PT ;  /* 0x0000000900007c0c */ /* 0x004fe2000bf06270 */
[----:B-1----:R-:W-:-:S05]  /*00e0*/  IMAD R2, R2, UR4, R3 ;  /* 0x0000000402027c24 */ /* 0x002fca000f8e0203 */
[----:B------:R-:W-:Y:S01]  /*00f0*/  ISETP.LT.AND P0, PT, R2, UR8, !P0 ;  /* 0x0000000802007c0c */ /* 0x000fe2000c701270 */
[----:B---3--:R-:W-:-:S05]  /*0100*/  IMAD R3, R4, UR6, R7 ;  /* 0x0000000604037c24 */ /* 0x008fca000f8e0207 */
[----:B----4-:R-:W-:-:S13]  /*0110*/  ISETP.LT.AND P0, PT, R3, UR7, P0 ;  /* 0x0000000703007c0c */ /* 0x010fda0008701270 */
[----:B------:R-:W-:Y:S05]  /*0120*/  @!P0 EXIT ;  /* 0x000000000000894d */ /* 0x000fea0003800000 */
[----:B------:R-:W0:Y:S01]  /*0130*/  LDCU.64 UR4, c[0x0][0x3b0] ;  /* 0x00007600ff0477ac */ /* 0x000e220008000a00 */
[----:B------:R-:W-:Y:S01]  /*0140*/  IMAD R7, R3, UR9, R0 ;  /* 0x0000000903077c24 */ /* 0x000fe2000f8e0200 */
[----:B------:R-:W1:Y:S01]  /*0150*/  LDC.64 R8, c[0x0][0x398] ;  /* 0x0000e600ff087b82 */ /* 0x000e620000000a00 */
[----:B------:R-:W2:Y:S02]  /*0160*/  LDCU.64 UR6, c[0x0][0x3c0] ;  /* 0x00007800ff0677ac */ /* 0x000ea40008000a00 */
[----:B------:R-:W-:Y:S01]  /*0170*/  IMAD R11, R7, UR8, R2 ;  /* 0x00000008070b7c24 */ /* 0x000fe2000f8e0202 */
[----:B------:R-:W3:Y:S01]  /*0180*/  LDCU.64 UR10, c[0x0][0x388] ;  /* 0x00007100ff0a77ac */ /* 0x000ee20008000a00 */
[----:B0-----:R-:W-:-:S04]  /*0190*/  ISETP.NE.U32.AND P0, PT, RZ, UR4, PT ;  /* 0x00000004ff007c0c */ /* 0x001fc8000bf05070 */
[----:B------:R-:W-:Y:S01]  /*01a0*/  ISETP.NE.AND.EX P0, PT, RZ, UR5, PT, P0 ;  /* 0x00000005ff007c0c */ /* 0x000fe2000bf05300 */
[----:B------:R-:W0:Y:S01]  /*01b0*/  LDCU.64 UR4, c[0x0][0x358] ;  /* 0x00006b00ff0477ac */ /* 0x000e220008000a00 */
[----:B--2---:R-:W-:-:S04]  /*01c0*/  ISETP.NE.U32.AND P1, PT, RZ, UR6, PT ;  /* 0x00000006ff007c0c */ /* 0x004fc8000bf25070 */
[----:B------:R-:W-:-:S07]  /*01d0*/  ISETP.NE.AND.EX P1, PT, RZ, UR7, PT, P1 ;  /* 0x00000007ff007c0c */ /* 0x000fce000bf25310 */
[----:B------:R-:W2:Y:S08]  /*01e0*/  @P0 LDC.64 R4, c[0x0][0x3b0] ;  /* 0x0000ec00ff040b82 */ /* 0x000eb00000000a00 */
[----:B------:R-:W4:Y:S01]  /*01f0*/  @P1 LDC.64 R6, c[0x0][0x3c0] ;  /* 0x0000f000ff061b82 */ /* 0x000f220000000a00 */
[----:B--2---:R-:W-:-:S06]  /*0200*/  @P0 IMAD.WIDE R4, R11, 0x4, R4 ;  /* 0x000000040b040825 */ /* 0x004fcc00078e0204 */
[----:B0-----:R-:W2:Y:S01]  /*0210*/  @P0 LDG.E R4, desc[UR4][R4.64] ;  /* 0x0000000404040981 */ /* 0x001ea2000c1e1900 */
[----:B------:R-:W-:Y:S01]  /*0220*/  @!P1 MOV R13, 0x3f800000 ;  /* 0x3f800000000d9802 */ /* 0x000fe20000000f00 */
[----:B----4-:R-:W-:-:S04]  /*0230*/  @P1 IMAD.WIDE R6, R11, 0x4, R6 ;  /* 0x000000040b061825 */ /* 0x010fc800078e0206 */
[----:B-1----:R-:W-:Y:S01]  /*0240*/  IMAD.WIDE R8, R11, 0x4, R8 ;  /* 0x000000040b087825 */ /* 0x002fe200078e0208 */
[----:B------:R-:W4:Y:S01]  /*0250*/  @P1 LDG.E R13, desc[UR4][R6.64] ;  /* 0x00000004060d1981 */ /* 0x000f22000c1e1900 */
[----:B------:R-:W2:Y:S04]  /*0260*/  @P0 LDC R11, c[0x0][0x3b8] ;  /* 0x0000ee00ff0b0b82 */ /* 0x000ea80000000800 */
[----:B------:R-:W5:Y:S01]  /*0270*/  LDG.E R8, desc[UR4][R8.64] ;  /* 0x0000000408087981 */ /* 0x000f62000c1e1900 */
[----:B------:R-:W0:Y:S01]  /*0280*/  LDCU UR6, c[0x0][0x3b8] ;  /* 0x00007700ff0677ac */ /* 0x000e220008000800 */
[----:B---3--:R-:W-:Y:S01]  /*0290*/  IMAD R3, R3, UR11, R0 ;  /* 0x0000000b03037c24 */ /* 0x008fe2000f8e0200 */
[----:B------:R-:W-:-:S03]  /*02a0*/  UMOV UR7, 0x3eb51537 ;  /* 0x3eb5153700077882 */ /* 0x000fc60000000000 */
[----:B------:R-:W-:Y:S01]  /*02b0*/  IMAD R3, R3, UR10, R2 ;  /* 0x0000000a03037c24 */ /* 0x000fe2000f8e0202 */
[----:B0-----:R-:W-:Y:S01]  /*02c0*/  MOV R12, UR6 ;  /* 0x00000006000c7c02 */ /* 0x001fe20008000f00 */
[----:B------:R-:W-:Y:S01]  /*02d0*/  UMOV UR6, 0xf99f6cb ;  /* 0x0f99f6cb00067882 */ /* 0x000fe20000000000 */
[----:B--2---:R-:W-:Y:S02]  /*02e0*/  @P0 FMUL R12, R4, R11 ;  /* 0x0000000b040c0220 */ /* 0x004fe40000400000 */
[----:B------:R-:W0:Y:S02]  /*02f0*/  LDC.64 R10, c[0x0][0x380] ;  /* 0x0000e000ff0a7b82 */ /* 0x000e240000000a00 */
[----:B------:R-:W1:Y:S02]  /*0300*/  F2F.F64.F32 R4, R12 ;  /* 0x0000000c00047310 */ /* 0x000e640000201800 */
[----:B-1----:R-:W-:Y:S01]  /*0310*/  DMUL R4, R4, UR6 ;  /* 0x0000000604047c28 */ /* 0x002fe20008000000 */
[----:B0-----:R-:W-:-:S09]  /*0320*/  IMAD.WIDE R2, R3, 0x4, R10 ;  /* 0x0000000403027825 */ /* 0x001fd200078e020a */
[----:B------:R-:W4:Y:S02]  /*0330*/  F2F.F32.F64 R4, R4 ;  /* 0x0000000400047310 */ /* 0x000f240000301000 */
[----:B----4-:R-:W-:-:S04]  /*0340*/  FMUL R13, R4, R13 ;  /* 0x0000000d040d7220 */ /* 0x010fc80000400000 */
[----:B-----5:R-:W-:-:S05]  /*0350*/  FMUL R13, R8, R13 ;  /* 0x0000000d080d7220 */ /* 0x020fca0000400000 */
[----:B------:R-:W-:Y:S01]  /*0360*/  STG.E desc[UR4][R2.64], R13 ;  /* 0x0000000d02007986 */ /* 0x000fe2000c101904 */
[----:B------:R-:W-:Y:S05]  /*0370*/  EXIT ;  /* 0x000000000000794d */ /* 0x000fea0003800000 */
.L_x_0:
[----:B------:R-:W-:-:S00]  /*0380*/  BRA `(.L_x_0) ;  /* 0xfffffffc00fc7947 */ /* 0x000fc0000383ffff */
[----:B------:R-:W-:-:S00]  /*0390*/  NOP ;  /* 0x0000000000007918 */ /* 0x000fc00000000000 */
        /* <DEDUP_REMOVED lines=14> */
.L_x_1:


//--------------------- .nv.shared.reserved.0     --------------------------
	.section	.nv.shared.reserved.0,"aw",@nobits
	.weak		__nv_reservedSMEM_offset_0_alias
	.size		__nv_reservedSMEM_offset_0_alias, 0, 64
	.other		__nv_reservedSMEM_offset_0_alias,@"STO_CUDA_RESERVED_SHARED STV_DEFAULT"
__nv_reservedSMEM_offset_0_alias:
	.zero		0
	.zero		64


//--------------------- .nv.constant0.copypadmul2 --------------------------
	.section	.nv.constant0.copypadmul2,"a",@progbits
	.sectionflags	@""
	.align	4
.nv.constant0.copypadmul2:
	.zero		968


//--------------------- SYMBOLS --------------------------

	.type		.nv.reservedSmem.offset0,@object
	.size		.nv.reservedSmem.offset0,0x4
